	.headerflags	@"EF_CUDA_TEXMODE_UNIFIED EF_CUDA_64BIT_ADDRESS EF_CUDA_ACCELERATORS EF_CUDA_SM90 EF_CUDA_VIRTUAL_SM(EF_CUDA_SM90)"
	.elftype	@"ET_EXEC"


//--------------------- .nv.info                  --------------------------
	.section	.nv.info,"",@"SHT_CUDA_INFO"
	.align	4


	//----- nvinfo : EIATTR_REGCOUNT
	.align		4
        /*0000*/ 	.byte	0x04, 0x2f
        /*0002*/ 	.short	(.L_1 - .L_0)
	.align		4
.L_0:
        /*0004*/ 	.word	index@(triton_poi_fused_max_pool2d_with_indices_112)
        /*0008*/ 	.word	0x00000012


	//----- nvinfo : EIATTR_MIN_STACK_SIZE
	.align		4
.L_1:
        /*000c*/ 	.byte	0x04, 0x12
        /*000e*/ 	.short	(.L_3 - .L_2)
	.align		4
.L_2:
        /*0010*/ 	.word	index@(triton_poi_fused_max_pool2d_with_indices_112)
        /*0014*/ 	.word	0x00000000


	//----- nvinfo : EIATTR_FRAME_SIZE
	.align		4
.L_3:
        /*0018*/ 	.byte	0x04, 0x11
        /*001a*/ 	.short	(.L_5 - .L_4)
	.align		4
.L_4:
        /*001c*/ 	.word	index@(triton_poi_fused_max_pool2d_with_indices_112)
        /*0020*/ 	.word	0x00000000


	//----- nvinfo : EIATTR_MIN_STACK_SIZE
	.align		4
.L_5:
        /*0024*/ 	.byte	0x04, 0x12
        /*0026*/ 	.short	(.L_7 - .L_6)
	.align		4
.L_6:
        /*0028*/ 	.word	index@(triton_poi_fused_max_pool2d_with_indices_112)
        /*002c*/ 	.word	0x00000000
.L_7:


//--------------------- .nv.info.triton_poi_fused_max_pool2d_with_indices_112 --------------------------
	.section	.nv.info.triton_poi_fused_max_pool2d_with_indices_112,"",@"SHT_CUDA_INFO"
	.sectionflags	@""
	.align	4


	//----- nvinfo : EIATTR_CUDA_API_VERSION
	.align		4
        /*0000*/ 	.byte	0x04, 0x37
        /*0002*/ 	.short	(.L_9 - .L_8)
.L_8:
        /*0004*/ 	.word	0x0000007c


	//----- nvinfo : EIATTR_KPARAM_INFO
	.align		4
.L_9:
        /*0008*/ 	.byte	0x04, 0x17
        /*000a*/ 	.short	(.L_11 - .L_10)
.L_10:
        /*000c*/ 	.word	0x00000000
        /*0010*/ 	.short	0x0003
        /*0012*/ 	.short	0x0018
        /*0014*/ 	.byte	0x00, 0xf0, 0x11, 0x00


	//----- nvinfo : EIATTR_KPARAM_INFO
	.align		4
.L_11:
        /*0018*/ 	.byte	0x04, 0x17
        /*001a*/ 	.short	(.L_13 - .L_12)
.L_12:
        /*001c*/ 	.word	0x00000000
        /*0020*/ 	.short	0x0002
        /*0022*/ 	.short	0x0010
        /*0024*/ 	.byte	0x00, 0xf4, 0x21, 0x00


	//----- nvinfo : EIATTR_KPARAM_INFO
	.align		4
.L_13:
        /*0028*/ 	.byte	0x04, 0x17
        /*002a*/ 	.short	(.L_15 - .L_14)
.L_14:
        /*002c*/ 	.word	0x00000000
        /*0030*/ 	.short	0x0001
        /*0032*/ 	.short	0x0008
        /*0034*/ 	.byte	0x00, 0xf4, 0x21, 0x00


	//----- nvinfo : EIATTR_KPARAM_INFO
	.align		4
.L_15:
        /*0038*/ 	.byte	0x04, 0x17
        /*003a*/ 	.short	(.L_17 - .L_16)
.L_16:
        /*003c*/ 	.word	0x00000000
        /*0040*/ 	.short	0x0000
        /*0042*/ 	.short	0x0000
        /*0044*/ 	.byte	0x00, 0xf4, 0x21, 0x00


	//----- nvinfo : EIATTR_SPARSE_MMA_MASK
	.align		4
.L_17:
        /*0048*/ 	.byte	0x03, 0x50
        /*004a*/ 	.short	0x0000


	//----- nvinfo : EIATTR_MAXREG_COUNT
	.align		4
        /*004c*/ 	.byte	0x03, 0x1b
        /*004e*/ 	.short	0x00ff


	//----- nvinfo : EIATTR_EXIT_INSTR_OFFSETS
	.align		4
        /*0050*/ 	.byte	0x04, 0x1c
        /*0052*/ 	.short	(.L_19 - .L_18)


	//   ....[0]....
.L_18:
        /*0054*/ 	.word	0x000002d0


	//   ....[1]....
        /*0058*/ 	.word	0x000002f0


	//----- nvinfo : EIATTR_REQNTID
	.align		4
.L_19:
        /*005c*/ 	.byte	0x04, 0x10
        /*005e*/ 	.short	(.L_21 - .L_20)
.L_20:
        /*0060*/ 	.word	0x00000080
        /*0064*/ 	.word	0x00000001
        /*0068*/ 	.word	0x00000001


	//----- nvinfo : EIATTR_CBANK_PARAM_SIZE
	.align		4
.L_21:
        /*006c*/ 	.byte	0x03, 0x19
        /*006e*/ 	.short	0x001c


	//----- nvinfo : EIATTR_PARAM_CBANK
	.align		4
        /*0070*/ 	.byte	0x04, 0x0a
        /*0072*/ 	.short	(.L_23 - .L_22)
	.align		4
.L_22:
        /*0074*/ 	.word	index@(.nv.constant0.triton_poi_fused_max_pool2d_with_indices_112)
        /*0078*/ 	.short	0x0210
        /*007a*/ 	.short	0x001c


	//----- nvinfo : EIATTR_SW_WAR
	.align		4
.L_23:
        /*007c*/ 	.byte	0x04, 0x36
        /*007e*/ 	.short	(.L_25 - .L_24)
.L_24:
        /*0080*/ 	.word	0x00000008
.L_25:


//--------------------- .nv.callgraph             --------------------------
	.section	.nv.callgraph,"",@"SHT_CUDA_CALLGRAPH"
	.align	4
	.sectionentsize	8
	.align		4
        /*0000*/ 	.word	0x00000000
	.align		4
        /*0004*/ 	.word	0xffffffff
	.align		4
        /*0008*/ 	.word	0x00000000
	.align		4
        /*000c*/ 	.word	0xfffffffe
	.align		4
        /*0010*/ 	.word	0x00000000
	.align		4
        /*0014*/ 	.word	0xfffffffd
	.align		4
        /*0018*/ 	.word	0x00000000
	.align		4
        /*001c*/ 	.word	0xfffffffc


//--------------------- .text.triton_poi_fused_max_pool2d_with_indices_112 --------------------------
	.section	.text.triton_poi_fused_max_pool2d_with_indices_112,"ax",@progbits
	.align	128
        .global         triton_poi_fused_max_pool2d_with_indices_112
        .type           triton_poi_fused_max_pool2d_with_indices_112,@function
        .size           triton_poi_fused_max_pool2d_with_indices_112,(.L_x_1 - triton_poi_fused_max_pool2d_with_indices_112)
        .other          triton_poi_fused_max_pool2d_with_indices_112,@"STO_CUDA_ENTRY STV_DEFAULT"
triton_poi_fused_max_pool2d_with_indices_112:
.text.triton_poi_fused_max_pool2d_with_indices_112:
[----:B------:R-:W0:Y:S02]  /*0000*/  LDC R1, c[0x0][0x28] ;  /* 0x00000a00ff017b82 */ /* 0x000e240000000800 */
[----:B------:R-:W1:Y:S01]  /*0010*/  S2R R0, SR_TID.X ;  /* 0x0000000000007919 */ /* 0x000e620000002100 */
[----:B------:R-:W2:Y:S01]  /*0020*/  LDC.64 R2, c[0x0][0x210] ;  /* 0x00008400ff027b82 */ /* 0x000ea20000000a00 */
[----:B------:R-:W-:Y:S01]  /*0030*/  IMAD.MOV.U32 R15, RZ, RZ, RZ ;  /* 0x000000ffff0f7224 */ /* 0x000fe200078e00ff */
[----:B------:R-:W-:Y:S01]  /*0040*/  ULDC.64 UR4, c[0x0][0x208] ;  /* 0x0000820000047ab9 */ /* 0x000fe20000000a00 */
[----:B------:R-:W3:Y:S01]  /*0050*/  S2R R11, SR_CTAID.X ;  /* 0x00000000000b7919 */ /* 0x000ee20000002500 */
[----:B------:R-:W-:Y:S01]  /*0060*/  IMAD.MOV.U32 R10, RZ, RZ, RZ ;  /* 0x000000ffff0a7224 */ /* 0x000fe200078e00ff */
[----:B------:R-:W-:Y:S01]  /*0070*/  ULDC.64 UR6, c[0x0][0x220] ;  /* 0x0000880000067ab9 */ /* 0x000fe20000000a00 */
[----:B-1----:R-:W-:-:S05]  /*0080*/  LOP3.LUT R0, R0, 0x7f, RZ, 0xc0, !PT ;  /* 0x0000007f00007812 */ /* 0x002fca00078ec0ff */
[----:B---3--:R-:W-:-:S05]  /*0090*/  IMAD R11, R11, 0x80, R0 ;  /* 0x000000800b0b7824 */ /* 0x008fca00078e0200 */
[C---:B------:R-:W-:Y:S02]  /*00a0*/  LEA.HI R0, R11.reuse, R11, RZ, 0x1 ;  /* 0x0000000b0b007211 */ /* 0x040fe400078f08ff */
[----:B------:R-:W-:Y:S02]  /*00b0*/  ISETP.GE.AND P0, PT, R11, 0x100, PT ;  /* 0x000001000b00780c */ /* 0x000fe40003f06270 */
[C---:B------:R-:W-:Y:S01]  /*00c0*/  LOP3.LUT R4, R0.reuse, 0x7ffffffe, RZ, 0xc0, !PT ;  /* 0x7ffffffe00047812 */ /* 0x040fe200078ec0ff */
[----:B------:R-:W-:-:S04]  /*00d0*/  IMAD.SHL.U32 R0, R0, 0x4, RZ ;  /* 0x0000000400007824 */ /* 0x000fc800078e00ff */
[----:B------:R-:W-:Y:S01]  /*00e0*/  IMAD.IADD R4, R11, 0x1, -R4 ;  /* 0x000000010b047824 */ /* 0x000fe200078e0a04 */
[----:B------:R-:W-:Y:S01]  /*00f0*/  LOP3.LUT R5, R0, 0xfffffff8, RZ, 0xc0, !PT ;  /* 0xfffffff800057812 */ /* 0x000fe200078ec0ff */
[----:B------:R-:W-:-:S04]  /*0100*/  IMAD.MOV.U32 R0, RZ, RZ, RZ ;  /* 0x000000ffff007224 */ /* 0x000fc800078e00ff */
[----:B------:R-:W-:-:S04]  /*0110*/  IMAD R9, R4, 0x2, R5 ;  /* 0x0000000204097824 */ /* 0x000fc800078e0205 */
[----:B--2---:R-:W-:-:S04]  /*0120*/  IMAD.WIDE R4, R9, 0x4, R2 ;  /* 0x0000000409047825 */ /* 0x004fc800078e0202 */
[----:B------:R-:W-:Y:S01]  /*0130*/  VIADD R7, R9, 0x4 ;  /* 0x0000000409077836 */ /* 0x000fe20000000000 */
[----:B------:R-:W2:Y:S04]  /*0140*/  @!P0 LDG.E.EL R0, desc[UR4][R4.64] ;  /* 0x0000000404008981 */ /* 0x000ea8000c2e1900 */
[----:B------:R-:W2:Y:S01]  /*0150*/  @!P0 LDG.E.EL R15, desc[UR4][R4.64+0x4] ;  /* 0x00000404040f8981 */ /* 0x000ea2000c2e1900 */
[----:B------:R-:W-:-:S04]  /*0160*/  IMAD.WIDE R6, R7, 0x4, R2 ;  /* 0x0000000407067825 */ /* 0x000fc800078e0202 */
[----:B------:R-:W-:Y:S01]  /*0170*/  VIADD R9, R9, 0x5 ;  /* 0x0000000509097836 */ /* 0x000fe20000000000 */
[----:B------:R-:W3:Y:S01]  /*0180*/  @!P0 LDG.E.EL R10, desc[UR4][R6.64] ;  /* 0x00000004060a8981 */ /* 0x000ee2000c2e1900 */
[----:B------:R-:W-:Y:S02]  /*0190*/  IMAD.MOV.U32 R13, RZ, RZ, RZ ;  /* 0x000000ffff0d7224 */ /* 0x000fe400078e00ff */
[----:B------:R-:W-:Y:S02]  /*01a0*/  IMAD.WIDE R2, R9, 0x4, R2 ;  /* 0x0000000409027825 */ /* 0x000fe400078e0202 */
[----:B------:R-:W1:Y:S03]  /*01b0*/  LDC.64 R8, c[0x0][0x218] ;  /* 0x00008600ff087b82 */ /* 0x000e660000000a00 */
[----:B------:R1:W4:Y:S02]  /*01c0*/  @!P0 LDG.E.EL R13, desc[UR4][R2.64] ;  /* 0x00000004020d8981 */ /* 0x000324000c2e1900 */
[----:B-1----:R-:W-:Y:S01]  /*01d0*/  IMAD.WIDE R2, R11, 0x4, R8 ;  /* 0x000000040b027825 */ /* 0x002fe200078e0208 */
[----:B--2---:R-:W-:-:S02]  /*01e0*/  FSETP.GT.AND P3, PT, R15, R0, PT ;  /* 0x000000000f00720b */ /* 0x004fc40003f64000 */
[----:B------:R-:W-:Y:S02]  /*01f0*/  FSETP.NAN.AND P1, PT, R15, R15, PT ;  /* 0x0000000f0f00720b */ /* 0x000fe40003f28000 */
[----:B---3--:R-:W-:-:S09]  /*0200*/  FSETP.NAN.AND P4, PT, R10, R10, PT ;  /* 0x0000000a0a00720b */ /* 0x008fd20003f88000 */
[----:B------:R-:W-:Y:S02]  /*0210*/  @!P3 FSEL R15, R15, R0, P1 ;  /* 0x000000000f0fb208 */ /* 0x000fe40000800000 */
[----:B----4-:R-:W-:Y:S02]  /*0220*/  FSETP.NAN.AND P2, PT, R13, R13, PT ;  /* 0x0000000d0d00720b */ /* 0x010fe40003f48000 */
[----:B------:R-:W-:Y:S02]  /*0230*/  FSETP.GEU.AND P1, PT, R15, R10, PT ;  /* 0x0000000a0f00720b */ /* 0x000fe40003f2e000 */
[----:B------:R-:W-:Y:S02]  /*0240*/  SEL R0, RZ, 0x1, !P3 ;  /* 0x00000001ff007807 */ /* 0x000fe40005800000 */
[----:B------:R-:W-:Y:S02]  /*0250*/  @!P4 FSEL R10, R10, R15, !P1 ;  /* 0x0000000f0a0ac208 */ /* 0x000fe40004800000 */
[----:B------:R-:W-:-:S02]  /*0260*/  SEL R0, R0, 0x2, P1 ;  /* 0x0000000200007807 */ /* 0x000fc40000800000 */
[----:B------:R-:W-:-:S04]  /*0270*/  FSETP.GEU.AND P4, PT, R10, R13, PT ;  /* 0x0000000d0a00720b */ /* 0x000fc80003f8e000 */
[----:B------:R-:W-:Y:S02]  /*0280*/  @!P2 SEL R13, R13, R10, !P4 ;  /* 0x0000000a0d0da207 */ /* 0x000fe40006000000 */
[----:B------:R-:W-:Y:S02]  /*0290*/  IADD3 R4, P2, R11, UR6, RZ ;  /* 0x000000060b047c10 */ /* 0x000fe4000ff5e0ff */
[----:B------:R-:W-:Y:S01]  /*02a0*/  SEL R7, R0, 0x3, P4 ;  /* 0x0000000300077807 */ /* 0x000fe20002000000 */
[----:B------:R1:W-:Y:S01]  /*02b0*/  @!P0 STG.E desc[UR4][R2.64], R13 ;  /* 0x0000000d02008986 */ /* 0x0003e2000c101904 */
[----:B------:R-:W-:Y:S01]  /*02c0*/  LEA.HI.X.SX32 R5, R11, UR7, 0x1, P2 ;  /* 0x000000070b057c11 */ /* 0x000fe200090f0eff */
[----:B------:R-:W-:Y:S08]  /*02d0*/  @P0 EXIT ;  /* 0x000000000000094d */ /* 0x000ff00003800000 */
[----:B------:R-:W-:Y:S01]  /*02e0*/  STG.E.U8 desc[UR4][R4.64], R7 ;  /* 0x0000000704007986 */ /* 0x000fe2000c101104 */
[----:B------:R-:W-:Y:S05]  /*02f0*/  EXIT ;  /* 0x000000000000794d */ /* 0x000fea0003800000 */
.L_x_0:
[----:B------:R-:W-:-:S00]  /*0300*/  BRA `(.L_x_0) ;  /* 0xfffffffc00fc7947 */ /* 0x000fc0000383ffff */
[----:B------:R-:W-:-:S00]  /*0310*/  NOP ;  /* 0x0000000000007918 */ /* 0x000fc00000000000 */
        /* <DEDUP_REMOVED lines=14> */
.L_x_1:


//--------------------- .nv.constant0.triton_poi_fused_max_pool2d_with_indices_112 --------------------------
	.section	.nv.constant0.triton_poi_fused_max_pool2d_with_indices_112,"a",@progbits
	.sectionflags	@""
	.align	4
.nv.constant0.triton_poi_fused_max_pool2d_with_indices_112:
	.zero		556
